//
// Generated by NVIDIA NVVM Compiler
//
// Compiler Build ID: CL-36424714
// Cuda compilation tools, release 13.0, V13.0.88
// Based on NVVM 20.0.0
//

.version 9.0
.target sm_100
.address_size 64

	// .globl	_Z10bfs_kernelPiS_S_i

.visible .entry _Z10bfs_kernelPiS_S_i(
	.param .u64 .ptr .align 1 _Z10bfs_kernelPiS_S_i_param_0,
	.param .u64 .ptr .align 1 _Z10bfs_kernelPiS_S_i_param_1,
	.param .u64 .ptr .align 1 _Z10bfs_kernelPiS_S_i_param_2,
	.param .u32 _Z10bfs_kernelPiS_S_i_param_3
)
{
	.reg .pred 	%p<19>;
	.reg .b32 	%r<43>;
	.reg .b64 	%rd<23>;

	ld.param.u64 	%rd12, [_Z10bfs_kernelPiS_S_i_param_0];
	ld.param.u64 	%rd13, [_Z10bfs_kernelPiS_S_i_param_1];
	ld.param.u64 	%rd11, [_Z10bfs_kernelPiS_S_i_param_2];
	ld.param.u32 	%r17, [_Z10bfs_kernelPiS_S_i_param_3];
	cvta.to.global.u64 	%rd1, %rd13;
	cvta.to.global.u64 	%rd2, %rd12;
	mov.u32 	%r18, %ctaid.x;
	mov.u32 	%r19, %ntid.x;
	mov.u32 	%r20, %tid.x;
	mad.lo.s32 	%r1, %r18, %r19, %r20;
	setp.ge.s32 	%p1, %r1, %r17;
	@%p1 bra 	$L__BB0_23;
	cvta.to.global.u64 	%rd14, %rd11;
	mul.wide.s32 	%rd15, %r1, 4;
	add.s64 	%rd16, %rd14, %rd15;
	ld.global.u32 	%r21, [%rd16];
	setp.ne.s32 	%p2, %r21, 1;
	setp.lt.s32 	%p3, %r17, 1;
	or.pred  	%p4, %p2, %p3;
	@%p4 bra 	$L__BB0_23;
	mul.lo.s32 	%r2, %r17, %r1;
	and.b32  	%r3, %r17, 3;
	setp.lt.u32 	%p5, %r17, 4;
	mov.b32 	%r40, 0;
	@%p5 bra 	$L__BB0_17;
	and.b32  	%r40, %r17, 2147483644;
	neg.s32 	%r39, %r40;
	add.s64 	%rd3, %rd2, 8;
	add.s64 	%rd21, %rd1, 8;
	mov.u32 	%r38, %r2;
$L__BB0_4:
	mul.wide.s32 	%rd17, %r38, 4;
	add.s64 	%rd6, %rd3, %rd17;
	ld.global.u32 	%r23, [%rd6+-8];
	setp.ne.s32 	%p6, %r23, 1;
	@%p6 bra 	$L__BB0_7;
	ld.global.u32 	%r24, [%rd21+-8];
	setp.ne.s32 	%p7, %r24, 0;
	@%p7 bra 	$L__BB0_7;
	mov.b32 	%r25, 1;
	st.global.u32 	[%rd21+-8], %r25;
$L__BB0_7:
	ld.global.u32 	%r26, [%rd6+-4];
	setp.ne.s32 	%p8, %r26, 1;
	@%p8 bra 	$L__BB0_10;
	ld.global.u32 	%r27, [%rd21+-4];
	setp.ne.s32 	%p9, %r27, 0;
	@%p9 bra 	$L__BB0_10;
	mov.b32 	%r28, 1;
	st.global.u32 	[%rd21+-4], %r28;
$L__BB0_10:
	ld.global.u32 	%r29, [%rd6];
	setp.ne.s32 	%p10, %r29, 1;
	@%p10 bra 	$L__BB0_13;
	ld.global.u32 	%r30, [%rd21];
	setp.ne.s32 	%p11, %r30, 0;
	@%p11 bra 	$L__BB0_13;
	mov.b32 	%r31, 1;
	st.global.u32 	[%rd21], %r31;
$L__BB0_13:
	ld.global.u32 	%r32, [%rd6+4];
	setp.ne.s32 	%p12, %r32, 1;
	@%p12 bra 	$L__BB0_16;
	ld.global.u32 	%r33, [%rd21+4];
	setp.ne.s32 	%p13, %r33, 0;
	@%p13 bra 	$L__BB0_16;
	mov.b32 	%r34, 1;
	st.global.u32 	[%rd21+4], %r34;
$L__BB0_16:
	add.s32 	%r39, %r39, 4;
	add.s32 	%r38, %r38, 4;
	add.s64 	%rd21, %rd21, 16;
	setp.ne.s32 	%p14, %r39, 0;
	@%p14 bra 	$L__BB0_4;
$L__BB0_17:
	setp.eq.s32 	%p15, %r3, 0;
	@%p15 bra 	$L__BB0_23;
	mul.wide.u32 	%rd18, %r40, 4;
	add.s64 	%rd22, %rd1, %rd18;
	add.s32 	%r42, %r40, %r2;
	neg.s32 	%r41, %r3;
$L__BB0_19:
	.pragma "nounroll";
	mul.wide.s32 	%rd19, %r42, 4;
	add.s64 	%rd20, %rd2, %rd19;
	ld.global.u32 	%r35, [%rd20];
	setp.ne.s32 	%p16, %r35, 1;
	@%p16 bra 	$L__BB0_22;
	ld.global.u32 	%r36, [%rd22];
	setp.ne.s32 	%p17, %r36, 0;
	@%p17 bra 	$L__BB0_22;
	mov.b32 	%r37, 1;
	st.global.u32 	[%rd22], %r37;
$L__BB0_22:
	add.s64 	%rd22, %rd22, 4;
	add.s32 	%r42, %r42, 1;
	add.s32 	%r41, %r41, 1;
	setp.ne.s32 	%p18, %r41, 0;
	@%p18 bra 	$L__BB0_19;
$L__BB0_23:
	ret;

}


// ===== COMPILED SASS (sm_100) =====

	.target	sm_100

	.elftype	@"ET_EXEC"


//--------------------- .note.nv.tkinfo           --------------------------
	.section	.note.nv.tkinfo,"",@"SHT_NOTE"
	.sectionflags	@"SHF_NOTE_NV_TKINFO"
	.tkinfo
        /*0018*/ 	.word	0x00000002
        /*0030*/ 	.string	""
        /*0030*/ 	.string	"ptxas"
        /*0030*/ 	.string	"Cuda compilation tools, release 13.0, V13.0.88"
        /*0030*/ 	.string	"Build cuda_13.0.r13.0/compiler.36424714_0"
        /*0030*/ 	.string	"-arch sm_100 -m 64 "



//--------------------- .note.nv.cuinfo           --------------------------
	.section	.note.nv.cuinfo,"",@"SHT_NOTE"
	.sectionflags	@"SHF_NOTE_NV_CUINFO"
        /*0018*/ 	.short	0x0002
        /*001a*/ 	.short	0x0064
        /*001c*/ 	.short	0x0082
	.zero		2


//--------------------- .nv.info                  --------------------------
	.section	.nv.info,"",@"SHT_CUDA_INFO"
	.align	4


	//----- nvinfo : EIATTR_REGCOUNT
	.align		4
        /*0000*/ 	.byte	0x04, 0x2f
        /*0002*/ 	.short	(.L_1 - .L_0)
	.align		4
.L_0:
        /*0004*/ 	.word	index@(_Z10bfs_kernelPiS_S_i)
        /*0008*/ 	.word	0x0000000e


	//----- nvinfo : EIATTR_FRAME_SIZE
	.align		4
.L_1:
        /*000c*/ 	.byte	0x04, 0x11
        /*000e*/ 	.short	(.L_3 - .L_2)
	.align		4
.L_2:
        /*0010*/ 	.word	index@(_Z10bfs_kernelPiS_S_i)
        /*0014*/ 	.word	0x00000000


	//----- nvinfo : EIATTR_MIN_STACK_SIZE
	.align		4
.L_3:
        /*0018*/ 	.byte	0x04, 0x12
        /*001a*/ 	.short	(.L_5 - .L_4)
	.align		4
.L_4:
        /*001c*/ 	.word	index@(_Z10bfs_kernelPiS_S_i)
        /*0020*/ 	.word	0x00000000
.L_5:


//--------------------- .nv.compat                --------------------------
	.section	.nv.compat,"",@"SHT_CUDA_COMPAT_INFO"
	.align	4
        /*0000*/ 	.byte	0x02, 0x09, 0x00, 0x00, 0x02, 0x02, 0x01, 0x00, 0x02, 0x05, 0x05, 0x00, 0x03, 0x07, 0x01, 0x01
        /*0010*/ 	.byte	0x02, 0x03, 0x00, 0x00, 0x02, 0x06, 0x01, 0x00, 0x04, 0x0b, 0x08, 0x00, 0x09, 0x00, 0x00, 0x00
        /*0020*/ 	.byte	0x00, 0x00, 0x00, 0x00


//--------------------- .nv.info._Z10bfs_kernelPiS_S_i --------------------------
	.section	.nv.info._Z10bfs_kernelPiS_S_i,"",@"SHT_CUDA_INFO"
	.sectionflags	@""
	.align	4


	//----- nvinfo : EIATTR_CUDA_API_VERSION
	.align		4
        /*0000*/ 	.byte	0x04, 0x37
        /*0002*/ 	.short	(.L_7 - .L_6)
.L_6:
        /*0004*/ 	.word	0x00000082


	//----- nvinfo : EIATTR_KPARAM_INFO
	.align		4
.L_7:
        /*0008*/ 	.byte	0x04, 0x17
        /*000a*/ 	.short	(.L_9 - .L_8)
.L_8:
        /*000c*/ 	.word	0x00000000
        /*0010*/ 	.short	0x0003
        /*0012*/ 	.short	0x0018
        /*0014*/ 	.byte	0x00, 0xf0, 0x11, 0x00


	//----- nvinfo : EIATTR_KPARAM_INFO
	.align		4
.L_9:
        /*0018*/ 	.byte	0x04, 0x17
        /*001a*/ 	.short	(.L_11 - .L_10)
.L_10:
        /*001c*/ 	.word	0x00000000
        /*0020*/ 	.short	0x0002
        /*0022*/ 	.short	0x0010
        /*0024*/ 	.byte	0x00, 0xf5, 0x21, 0x00


	//----- nvinfo : EIATTR_KPARAM_INFO
	.align		4
.L_11:
        /*0028*/ 	.byte	0x04, 0x17
        /*002a*/ 	.short	(.L_13 - .L_12)
.L_12:
        /*002c*/ 	.word	0x00000000
        /*0030*/ 	.short	0x0001
        /*0032*/ 	.short	0x0008
        /*0034*/ 	.byte	0x00, 0xf5, 0x21, 0x00


	//----- nvinfo : EIATTR_KPARAM_INFO
	.align		4
.L_13:
        /*0038*/ 	.byte	0x04, 0x17
        /*003a*/ 	.short	(.L_15 - .L_14)
.L_14:
        /*003c*/ 	.word	0x00000000
        /*0040*/ 	.short	0x0000
        /*0042*/ 	.short	0x0000
        /*0044*/ 	.byte	0x00, 0xf5, 0x21, 0x00


	//----- nvinfo : EIATTR_SPARSE_MMA_MASK
	.align		4
.L_15:
        /*0048*/ 	.byte	0x03, 0x50
        /*004a*/ 	.short	0x0000


	//----- nvinfo : EIATTR_MAXREG_COUNT
	.align		4
        /*004c*/ 	.byte	0x03, 0x1b
        /*004e*/ 	.short	0x00ff


	//----- nvinfo : EIATTR_MERCURY_ISA_VERSION
	.align		4
        /*0050*/ 	.byte	0x03, 0x5f
        /*0052*/ 	.short	0x0101


	//----- nvinfo : EIATTR_VRC_CTA_INIT_COUNT
	.align		4
        /*0054*/ 	.byte	0x02, 0x4a
	.zero		1
	.zero		1


	//----- nvinfo : EIATTR_EXIT_INSTR_OFFSETS
	.align		4
        /*0058*/ 	.byte	0x04, 0x1c
        /*005a*/ 	.short	(.L_17 - .L_16)


	//   ....[0]....
.L_16:
        /*005c*/ 	.word	0x00000070


	//   ....[1]....
        /*0060*/ 	.word	0x000000e0


	//   ....[2]....
        /*0064*/ 	.word	0x000004c0


	//   ....[3]....
        /*0068*/ 	.word	0x00000660


	//----- nvinfo : EIATTR_CRS_STACK_SIZE
	.align		4
.L_17:
        /*006c*/ 	.byte	0x04, 0x1e
        /*006e*/ 	.short	(.L_19 - .L_18)
.L_18:
        /*0070*/ 	.word	0x00000000


	//----- nvinfo : EIATTR_CBANK_PARAM_SIZE
	.align		4
.L_19:
        /*0074*/ 	.byte	0x03, 0x19
        /*0076*/ 	.short	0x001c


	//----- nvinfo : EIATTR_PARAM_CBANK
	.align		4
        /*0078*/ 	.byte	0x04, 0x0a
        /*007a*/ 	.short	(.L_21 - .L_20)
	.align		4
.L_20:
        /*007c*/ 	.word	index@(.nv.constant0._Z10bfs_kernelPiS_S_i)
        /*0080*/ 	.short	0x0380
        /*0082*/ 	.short	0x001c


	//----- nvinfo : EIATTR_SW_WAR
	.align		4
.L_21:
        /*0084*/ 	.byte	0x04, 0x36
        /*0086*/ 	.short	(.L_23 - .L_22)
.L_22:
        /*0088*/ 	.word	0x00000008
.L_23:


//--------------------- .nv.callgraph             --------------------------
	.section	.nv.callgraph,"",@"SHT_CUDA_CALLGRAPH"
	.align	4
	.sectionentsize	8
	.align		4
        /*0000*/ 	.word	0x00000000
	.align		4
        /*0004*/ 	.word	0xffffffff
	.align		4
        /*0008*/ 	.word	0x00000000
	.align		4
        /*000c*/ 	.word	0xfffffffe
	.align		4
        /*0010*/ 	.word	0x00000000
	.align		4
        /*0014*/ 	.word	0xfffffffd
	.align		4
        /*0018*/ 	.word	0x00000000
	.align		4
        /*001c*/ 	.word	0xfffffffc


//--------------------- .text._Z10bfs_kernelPiS_S_i --------------------------
	.section	.text._Z10bfs_kernelPiS_S_i,"ax",@progbits
	.align	128
        .global         _Z10bfs_kernelPiS_S_i
        .type           _Z10bfs_kernelPiS_S_i,@function
        .size           _Z10bfs_kernelPiS_S_i,(.L_x_14 - _Z10bfs_kernelPiS_S_i)
        .other          _Z10bfs_kernelPiS_S_i,@"STO_CUDA_ENTRY STV_DEFAULT"
_Z10bfs_kernelPiS_S_i:
.text._Z10bfs_kernelPiS_S_i:
[----:B------:R-:W-:Y:S01]  /*0000*/  LDC R1, c[0x0][0x37c] ;  /* 0x0000df00ff017b82 */ /* 0x000fe20000000800 */
[----:B------:R-:W0:Y:S07]  /*0010*/  S2R R0, SR_TID.X ;  /* 0x0000000000007919 */ /* 0x000e2e0000002100 */
[----:B------:R-:W0:Y:S08]  /*0020*/  S2UR UR4, SR_CTAID.X ;  /* 0x00000000000479c3 */ /* 0x000e300000002500 */
[----:B------:R-:W0:Y:S08]  /*0030*/  LDC R5, c[0x0][0x360] ;  /* 0x0000d800ff057b82 */ /* 0x000e300000000800 */
[----:B------:R-:W1:Y:S01]  /*0040*/  LDC R4, c[0x0][0x398] ;  /* 0x0000e600ff047b82 */ /* 0x000e620000000800 */
[----:B0-----:R-:W-:-:S05]  /*0050*/  IMAD R5, R5, UR4, R0 ;  /* 0x0000000405057c24 */ /* 0x001fca000f8e0200 */
[----:B-1----:R-:W-:-:S13]  /*0060*/  ISETP.GE.AND P0, PT, R5, R4, PT ;  /* 0x000000040500720c */ /* 0x002fda0003f06270 */
[----:B------:R-:W-:Y:S05]  /*0070*/  @P0 EXIT ;  /* 0x000000000000094d */ /* 0x000fea0003800000 */
[----:B------:R-:W0:Y:S01]  /*0080*/  LDC.64 R2, c[0x0][0x390] ;  /* 0x0000e400ff027b82 */ /* 0x000e220000000a00 */
[----:B------:R-:W1:Y:S01]  /*0090*/  LDCU.64 UR12, c[0x0][0x358] ;  /* 0x00006b00ff0c77ac */ /* 0x000e620008000a00 */
[----:B0-----:R-:W-:-:S06]  /*00a0*/  IMAD.WIDE R2, R5, 0x4, R2 ;  /* 0x0000000405027825 */ /* 0x001fcc00078e0202 */
[----:B-1----:R-:W2:Y:S01]  /*00b0*/  LDG.E R2, desc[UR12][R2.64] ;  /* 0x0000000c02027981 */ /* 0x002ea2000c1e1900 */
[----:B------:R-:W-:-:S04]  /*00c0*/  ISETP.GE.AND P0, PT, R4, 0x1, PT ;  /* 0x000000010400780c */ /* 0x000fc80003f06270 */
[----:B--2---:R-:W-:-:S13]  /*00d0*/  ISETP.NE.OR P0, PT, R2, 0x1, !P0 ;  /* 0x000000010200780c */ /* 0x004fda0004705670 */
[----:B------:R-:W-:Y:S05]  /*00e0*/  @P0 EXIT ;  /* 0x000000000000094d */ /* 0x000fea0003800000 */
[C---:B------:R-:W-:Y:S01]  /*00f0*/  ISETP.GE.U32.AND P0, PT, R4.reuse, 0x4, PT ;  /* 0x000000040400780c */ /* 0x040fe20003f06070 */
[----:B------:R-:W-:Y:S01]  /*0100*/  IMAD R6, R5, R4, RZ ;  /* 0x0000000405067224 */ /* 0x000fe200078e02ff */
[----:B------:R-:W-:Y:S01]  /*0110*/  LOP3.LUT R0, R4, 0x3, RZ, 0xc0, !PT ;  /* 0x0000000304007812 */ /* 0x000fe200078ec0ff */
[----:B------:R-:W-:-:S10]  /*0120*/  IMAD.MOV.U32 R7, RZ, RZ, RZ ;  /* 0x000000ffff077224 */ /* 0x000fd400078e00ff */
[----:B------:R-:W-:Y:S05]  /*0130*/  @!P0 BRA `(.L_x_0) ;  /* 0x0000000000dc8947 */ /* 0x000fea0003800000 */
[----:B------:R-:W0:Y:S01]  /*0140*/  LDCU.128 UR8, c[0x0][0x380] ;  /* 0x00007000ff0877ac */ /* 0x000e220008000c00 */
[----:B------:R-:W-:Y:S01]  /*0150*/  LOP3.LUT R7, R4, 0x7ffffffc, RZ, 0xc0, !PT ;  /* 0x7ffffffc04077812 */ /* 0x000fe200078ec0ff */
[----:B------:R-:W-:-:S04]  /*0160*/  IMAD.MOV.U32 R9, RZ, RZ, R6 ;  /* 0x000000ffff097224 */ /* 0x000fc800078e0006 */
[----:B------:R-:W-:Y:S01]  /*0170*/  IMAD.MOV R8, RZ, RZ, -R7 ;  /* 0x000000ffff087224 */ /* 0x000fe200078e0a07 */
[----:B0-----:R-:W-:Y:S02]  /*0180*/  UIADD3 UR4, UP1, UPT, UR10, 0x8, URZ ;  /* 0x000000080a047890 */ /* 0x001fe4000ff3e0ff */
[----:B------:R-:W-:Y:S02]  /*0190*/  UIADD3 UR6, UP0, UPT, UR8, 0x8, URZ ;  /* 0x0000000808067890 */ /* 0x000fe4000ff1e0ff */
[----:B------:R-:W-:Y:S02]  /*01a0*/  UIADD3.X UR5, UPT, UPT, URZ, UR11, URZ, UP1, !UPT ;  /* 0x0000000bff057290 */ /* 0x000fe40008ffe4ff */
[----:B------:R-:W-:Y:S01]  /*01b0*/  IMAD.U32 R4, RZ, RZ, UR4 ;  /* 0x00000004ff047e24 */ /* 0x000fe2000f8e00ff */
[----:B------:R-:W-:-:S03]  /*01c0*/  UIADD3.X UR7, UPT, UPT, URZ, UR9, URZ, UP0, !UPT ;  /* 0x00000009ff077290 */ /* 0x000fc600087fe4ff */
[----:B------:R-:W-:-:S09]  /*01d0*/  MOV R5, UR5 ;  /* 0x0000000500057c02 */ /* 0x000fd20008000f00 */
.L_x_9:
[----:B------:R-:W-:Y:S02]  /*01e0*/  IMAD.U32 R2, RZ, RZ, UR6 ;  /* 0x00000006ff027e24 */ /* 0x000fe4000f8e00ff */
[----:B------:R-:W-:Y:S02]  /*01f0*/  IMAD.U32 R3, RZ, RZ, UR7 ;  /* 0x00000007ff037e24 */ /* 0x000fe4000f8e00ff */
[----:B------:R-:W-:-:S05]  /*0200*/  IMAD.WIDE R2, R9, 0x4, R2 ;  /* 0x0000000409027825 */ /* 0x000fca00078e0202 */
[----:B------:R-:W2:Y:S01]  /*0210*/  LDG.E R10, desc[UR12][R2.64+-0x8] ;  /* 0xfffff80c020a7981 */ /* 0x000ea2000c1e1900 */
[----:B------:R-:W-:Y:S01]  /*0220*/  BSSY.RECONVERGENT B0, `(.L_x_1) ;  /* 0x0000007000007945 */ /* 0x000fe20003800200 */
[----:B--2---:R-:W-:-:S13]  /*0230*/  ISETP.NE.AND P0, PT, R10, 0x1, PT ;  /* 0x000000010a00780c */ /* 0x004fda0003f05270 */
[----:B------:R-:W-:Y:S05]  /*0240*/  @P0 BRA `(.L_x_2) ;  /* 0x0000000000100947 */ /* 0x000fea0003800000 */
[----:B------:R-:W2:Y:S02]  /*0250*/  LDG.E R10, desc[UR12][R4.64+-0x8] ;  /* 0xfffff80c040a7981 */ /* 0x000ea4000c1e1900 */
[----:B--2---:R-:W-:-:S13]  /*0260*/  ISETP.NE.AND P0, PT, R10, RZ, PT ;  /* 0x000000ff0a00720c */ /* 0x004fda0003f05270 */
[----:B------:R-:W-:-:S05]  /*0270*/  @!P0 IMAD.MOV.U32 R11, RZ, RZ, 0x1 ;  /* 0x00000001ff0b8424 */ /* 0x000fca00078e00ff */
[----:B------:R0:W-:Y:S02]  /*0280*/  @!P0 STG.E desc[UR12][R4.64+-0x8], R11 ;  /* 0xfffff80b04008986 */ /* 0x0001e4000c10190c */
.L_x_2:
[----:B------:R-:W-:Y:S05]  /*0290*/  BSYNC.RECONVERGENT B0 ;  /* 0x0000000000007941 */ /* 0x000fea0003800200 */
.L_x_1:
[----:B------:R-:W2:Y:S01]  /*02a0*/  LDG.E R10, desc[UR12][R2.64+-0x4] ;  /* 0xfffffc0c020a7981 */ /* 0x000ea2000c1e1900 */
[----:B------:R-:W-:Y:S01]  /*02b0*/  BSSY.RECONVERGENT B0, `(.L_x_3) ;  /* 0x0000007000007945 */ /* 0x000fe20003800200 */
[----:B--2---:R-:W-:-:S13]  /*02c0*/  ISETP.NE.AND P0, PT, R10, 0x1, PT ;  /* 0x000000010a00780c */ /* 0x004fda0003f05270 */
[----:B------:R-:W-:Y:S05]  /*02d0*/  @P0 BRA `(.L_x_4) ;  /* 0x0000000000100947 */ /* 0x000fea0003800000 */
[----:B------:R-:W2:Y:S02]  /*02e0*/  LDG.E R10, desc[UR12][R4.64+-0x4] ;  /* 0xfffffc0c040a7981 */ /* 0x000ea4000c1e1900 */
[----:B--2---:R-:W-:-:S13]  /*02f0*/  ISETP.NE.AND P0, PT, R10, RZ, PT ;  /* 0x000000ff0a00720c */ /* 0x004fda0003f05270 */
[----:B0-----:R-:W-:-:S05]  /*0300*/  @!P0 MOV R11, 0x1 ;  /* 0x00000001000b8802 */ /* 0x001fca0000000f00 */
[----:B------:R1:W-:Y:S02]  /*0310*/  @!P0 STG.E desc[UR12][R4.64+-0x4], R11 ;  /* 0xfffffc0b04008986 */ /* 0x0003e4000c10190c */
.L_x_4:
[----:B------:R-:W-:Y:S05]  /*0320*/  BSYNC.RECONVERGENT B0 ;  /* 0x0000000000007941 */ /* 0x000fea0003800200 */
.L_x_3:
[----:B------:R-:W2:Y:S01]  /*0330*/  LDG.E R10, desc[UR12][R2.64] ;  /* 0x0000000c020a7981 */ /* 0x000ea2000c1e1900 */
[----:B------:R-:W-:Y:S01]  /*0340*/  BSSY.RECONVERGENT B0, `(.L_x_5) ;  /* 0x0000007000007945 */ /* 0x000fe20003800200 */
[----:B--2---:R-:W-:-:S13]  /*0350*/  ISETP.NE.AND P0, PT, R10, 0x1, PT ;  /* 0x000000010a00780c */ /* 0x004fda0003f05270 */
[----:B------:R-:W-:Y:S05]  /*0360*/  @P0 BRA `(.L_x_6) ;  /* 0x0000000000100947 */ /* 0x000fea0003800000 */
[----:B------:R-:W2:Y:S02]  /*0370*/  LDG.E R10, desc[UR12][R4.64] ;  /* 0x0000000c040a7981 */ /* 0x000ea4000c1e1900 */
[----:B--2---:R-:W-:-:S13]  /*0380*/  ISETP.NE.AND P0, PT, R10, RZ, PT ;  /* 0x000000ff0a00720c */ /* 0x004fda0003f05270 */
[----:B01----:R-:W-:-:S05]  /*0390*/  @!P0 IMAD.MOV.U32 R11, RZ, RZ, 0x1 ;  /* 0x00000001ff0b8424 */ /* 0x003fca00078e00ff */
[----:B------:R2:W-:Y:S02]  /*03a0*/  @!P0 STG.E desc[UR12][R4.64], R11 ;  /* 0x0000000b04008986 */ /* 0x0005e4000c10190c */
.L_x_6:
[----:B------:R-:W-:Y:S05]  /*03b0*/  BSYNC.RECONVERGENT B0 ;  /* 0x0000000000007941 */ /* 0x000fea0003800200 */
.L_x_5:
[----:B------:R-:W3:Y:S01]  /*03c0*/  LDG.E R2, desc[UR12][R2.64+0x4] ;  /* 0x0000040c02027981 */ /* 0x000ee2000c1e1900 */
[----:B------:R-:W-:Y:S01]  /*03d0*/  VIADD R8, R8, 0x4 ;  /* 0x0000000408087836 */ /* 0x000fe20000000000 */
[----:B------:R-:W-:Y:S04]  /*03e0*/  BSSY.RECONVERGENT B0, `(.L_x_7) ;  /* 0x0000008000007945 */ /* 0x000fe80003800200 */
[----:B------:R-:W-:Y:S02]  /*03f0*/  ISETP.NE.AND P0, PT, R8, RZ, PT ;  /* 0x000000ff0800720c */ /* 0x000fe40003f05270 */
[----:B---3--:R-:W-:-:S13]  /*0400*/  ISETP.NE.AND P1, PT, R2, 0x1, PT ;  /* 0x000000010200780c */ /* 0x008fda0003f25270 */
[----:B------:R-:W-:Y:S05]  /*0410*/  @P1 BRA `(.L_x_8) ;  /* 0x0000000000101947 */ /* 0x000fea0003800000 */
[----:B------:R-:W3:Y:S02]  /*0420*/  LDG.E R2, desc[UR12][R4.64+0x4] ;  /* 0x0000040c04027981 */ /* 0x000ee4000c1e1900 */
[----:B---3--:R-:W-:-:S13]  /*0430*/  ISETP.NE.AND P1, PT, R2, RZ, PT ;  /* 0x000000ff0200720c */ /* 0x008fda0003f25270 */
[----:B------:R-:W-:-:S05]  /*0440*/  @!P1 IMAD.MOV.U32 R3, RZ, RZ, 0x1 ;  /* 0x00000001ff039424 */ /* 0x000fca00078e00ff */
[----:B------:R3:W-:Y:S02]  /*0450*/  @!P1 STG.E desc[UR12][R4.64+0x4], R3 ;  /* 0x0000040304009986 */ /* 0x0007e4000c10190c */
.L_x_8:
[----:B------:R-:W-:Y:S05]  /*0460*/  BSYNC.RECONVERGENT B0 ;  /* 0x0000000000007941 */ /* 0x000fea0003800200 */
.L_x_7:
[----:B0123--:R-:W-:Y:S02]  /*0470*/  IADD3 R4, P1, PT, R4, 0x10, RZ ;  /* 0x0000001004047810 */ /* 0x00ffe40007f3e0ff */
[----:B------:R-:W-:-:S03]  /*0480*/  IADD3 R9, PT, PT, R9, 0x4, RZ ;  /* 0x0000000409097810 */ /* 0x000fc60007ffe0ff */
[----:B------:R-:W-:Y:S01]  /*0490*/  IMAD.X R5, RZ, RZ, R5, P1 ;  /* 0x000000ffff057224 */ /* 0x000fe200008e0605 */
[----:B------:R-:W-:Y:S07]  /*04a0*/  @P0 BRA `(.L_x_9) ;  /* 0xfffffffc004c0947 */ /* 0x000fee000383ffff */
.L_x_0:
[----:B------:R-:W-:-:S13]  /*04b0*/  ISETP.NE.AND P0, PT, R0, RZ, PT ;  /* 0x000000ff0000720c */ /* 0x000fda0003f05270 */
[----:B------:R-:W-:Y:S05]  /*04c0*/  @!P0 EXIT ;  /* 0x000000000000894d */ /* 0x000fea0003800000 */
[----:B------:R-:W0:Y:S01]  /*04d0*/  LDC.64 R4, c[0x0][0x388] ;  /* 0x0000e200ff047b82 */ /* 0x000e220000000a00 */
[----:B------:R-:W-:-:S07]  /*04e0*/  IMAD.MOV R0, RZ, RZ, -R0 ;  /* 0x000000ffff007224 */ /* 0x000fce00078e0a00 */
[----:B------:R-:W1:Y:S01]  /*04f0*/  LDC.64 R2, c[0x0][0x380] ;  /* 0x0000e000ff027b82 */ /* 0x000e620000000a00 */
[----:B0-----:R-:W-:-:S04]  /*0500*/  IMAD.WIDE.U32 R4, R7, 0x4, R4 ;  /* 0x0000000407047825 */ /* 0x001fc800078e0004 */
[----:B------:R-:W-:Y:S01]  /*0510*/  IMAD.IADD R7, R6, 0x1, R7 ;  /* 0x0000000106077824 */ /* 0x000fe200078e0207 */
[----:B------:R-:W-:Y:S01]  /*0520*/  MOV R9, R5 ;  /* 0x0000000500097202 */ /* 0x000fe20000000f00 */
[----:B------:R-:W-:-:S07]  /*0530*/  IMAD.MOV.U32 R8, RZ, RZ, R4 ;  /* 0x000000ffff087224 */ /* 0x000fce00078e0004 */
.L_x_12:
[----:B-1----:R-:W-:-:S05]  /*0540*/  IMAD.WIDE R4, R7, 0x4, R2 ;  /* 0x0000000407047825 */ /* 0x002fca00078e0202 */
[----:B------:R0:W2:Y:S01]  /*0550*/  LDG.E R6, desc[UR12][R4.64] ;  /* 0x0000000c04067981 */ /* 0x0000a2000c1e1900 */
[----:B------:R-:W-:Y:S01]  /*0560*/  VIADD R0, R0, 0x1 ;  /* 0x0000000100007836 */ /* 0x000fe20000000000 */
[----:B------:R-:W-:Y:S04]  /*0570*/  BSSY.RECONVERGENT B0, `(.L_x_10) ;  /* 0x000000b000007945 */ /* 0x000fe80003800200 */
[----:B------:R-:W-:Y:S02]  /*0580*/  ISETP.NE.AND P0, PT, R0, RZ, PT ;  /* 0x000000ff0000720c */ /* 0x000fe40003f05270 */
[----:B0-----:R-:W-:Y:S01]  /*0590*/  MOV R4, R8 ;  /* 0x0000000800047202 */ /* 0x001fe20000000f00 */
[----:B------:R-:W-:-:S03]  /*05a0*/  IMAD.MOV.U32 R5, RZ, RZ, R9 ;  /* 0x000000ffff057224 */ /* 0x000fc600078e0009 */
[----:B------:R-:W-:Y:S02]  /*05b0*/  IADD3 R8, P1, PT, R4, 0x4, RZ ;  /* 0x0000000404087810 */ /* 0x000fe40007f3e0ff */
[----:B--2---:R-:W-:-:S13]  /*05c0*/  ISETP.NE.AND P2, PT, R6, 0x1, PT ;  /* 0x000000010600780c */ /* 0x004fda0003f45270 */
[----:B------:R-:W-:Y:S05]  /*05d0*/  @P2 BRA `(.L_x_11) ;  /* 0x0000000000102947 */ /* 0x000fea0003800000 */
[----:B------:R-:W2:Y:S02]  /*05e0*/  LDG.E R6, desc[UR12][R4.64] ;  /* 0x0000000c04067981 */ /* 0x000ea4000c1e1900 */
[----:B--2---:R-:W-:-:S13]  /*05f0*/  ISETP.NE.AND P2, PT, R6, RZ, PT ;  /* 0x000000ff0600720c */ /* 0x004fda0003f45270 */
[----:B------:R-:W-:-:S05]  /*0600*/  @!P2 IMAD.MOV.U32 R9, RZ, RZ, 0x1 ;  /* 0x00000001ff09a424 */ /* 0x000fca00078e00ff */
[----:B------:R0:W-:Y:S02]  /*0610*/  @!P2 STG.E desc[UR12][R4.64], R9 ;  /* 0x000000090400a986 */ /* 0x0001e4000c10190c */
.L_x_11:
[----:B------:R-:W-:Y:S05]  /*0620*/  BSYNC.RECONVERGENT B0 ;  /* 0x0000000000007941 */ /* 0x000fea0003800200 */
.L_x_10:
[----:B0-----:R-:W-:Y:S01]  /*0630*/  IADD3.X R9, PT, PT, RZ, R5, RZ, P1, !PT ;  /* 0x00000005ff097210 */ /* 0x001fe20000ffe4ff */
[----:B------:R-:W-:Y:S01]  /*0640*/  VIADD R7, R7, 0x1 ;  /* 0x0000000107077836 */ /* 0x000fe20000000000 */
[----:B------:R-:W-:Y:S06]  /*0650*/  @P0 BRA `(.L_x_12) ;  /* 0xfffffffc00b80947 */ /* 0x000fec000383ffff */
[----:B------:R-:W-:Y:S05]  /*0660*/  EXIT ;  /* 0x000000000000794d */ /* 0x000fea0003800000 */
.L_x_13:
[----:B------:R-:W-:-:S00]  /*0670*/  BRA `(.L_x_13) ;  /* 0xfffffffc00fc7947 */ /* 0x000fc0000383ffff */
[----:B------:R-:W-:-:S00]  /*0680*/  NOP ;  /* 0x0000000000007918 */ /* 0x000fc00000000000 */
[----:B------:R-:W-:-:S00]  /*0690*/  NOP ;  /* 0x0000000000007918 */ /* 0x000fc00000000000 */
[----:B------:R-:W-:-:S00]  /*06a0*/  NOP ;  /* 0x0000000000007918 */ /* 0x000fc00000000000 */
[----:B------:R-:W-:-:S00]  /*06b0*/  NOP ;  /* 0x0000000000007918 */ /* 0x000fc00000000000 */
[----:B------:R-:W-:-:S00]  /*06c0*/  NOP ;  /* 0x0000000000007918 */ /* 0x000fc00000000000 */
[----:B------:R-:W-:-:S00]  /*06d0*/  NOP ;  /* 0x0000000000007918 */ /* 0x000fc00000000000 */
[----:B------:R-:W-:-:S00]  /*06e0*/  NOP ;  /* 0x0000000000007918 */ /* 0x000fc00000000000 */
[----:B------:R-:W-:-:S00]  /*06f0*/  NOP ;  /* 0x0000000000007918 */ /* 0x000fc00000000000 */
.L_x_14:


//--------------------- .nv.shared.reserved.0     --------------------------
	.section	.nv.shared.reserved.0,"aw",@nobits
	.weak		__nv_reservedSMEM_offset_0_alias
	.size		__nv_reservedSMEM_offset_0_alias, 0, 64
	.other		__nv_reservedSMEM_offset_0_alias,@"STO_CUDA_RESERVED_SHARED STV_DEFAULT"
__nv_reservedSMEM_offset_0_alias:
	.zero		0
	.zero		64


//--------------------- .nv.constant0._Z10bfs_kernelPiS_S_i --------------------------
	.section	.nv.constant0._Z10bfs_kernelPiS_S_i,"a",@progbits
	.sectionflags	@""
	.align	4
.nv.constant0._Z10bfs_kernelPiS_S_i:
	.zero		924


//--------------------- SYMBOLS --------------------------

	.type		.nv.reservedSmem.offset0,@object
	.size		.nv.reservedSmem.offset0,0x4
